	.headerflags	@"EF_CUDA_TEXMODE_UNIFIED EF_CUDA_64BIT_ADDRESS EF_CUDA_ACCELERATORS EF_CUDA_SM90 EF_CUDA_VIRTUAL_SM(EF_CUDA_SM90)"
	.elftype	@"ET_EXEC"


//--------------------- .nv.info                  --------------------------
	.section	.nv.info,"",@"SHT_CUDA_INFO"
	.align	4


	//----- nvinfo : EIATTR_REGCOUNT
	.align		4
        /*0000*/ 	.byte	0x04, 0x2f
        /*0002*/ 	.short	(.L_1 - .L_0)
	.align		4
.L_0:
        /*0004*/ 	.word	index@(triton_mm)
        /*0008*/ 	.word	0x00000036


	//----- nvinfo : EIATTR_MIN_STACK_SIZE
	.align		4
.L_1:
        /*000c*/ 	.byte	0x04, 0x12
        /*000e*/ 	.short	(.L_3 - .L_2)
	.align		4
.L_2:
        /*0010*/ 	.word	index@(triton_mm)
        /*0014*/ 	.word	0x00000000


	//----- nvinfo : EIATTR_FRAME_SIZE
	.align		4
.L_3:
        /*0018*/ 	.byte	0x04, 0x11
        /*001a*/ 	.short	(.L_5 - .L_4)
	.align		4
.L_4:
        /*001c*/ 	.word	index@(triton_mm)
        /*0020*/ 	.word	0x00000000


	//----- nvinfo : EIATTR_MIN_STACK_SIZE
	.align		4
.L_5:
        /*0024*/ 	.byte	0x04, 0x12
        /*0026*/ 	.short	(.L_7 - .L_6)
	.align		4
.L_6:
        /*0028*/ 	.word	index@(triton_mm)
        /*002c*/ 	.word	0x00000000
.L_7:


//--------------------- .nv.info.triton_mm        --------------------------
	.section	.nv.info.triton_mm,"",@"SHT_CUDA_INFO"
	.sectionflags	@""
	.align	4


	//----- nvinfo : EIATTR_CUDA_API_VERSION
	.align		4
        /*0000*/ 	.byte	0x04, 0x37
        /*0002*/ 	.short	(.L_9 - .L_8)
.L_8:
        /*0004*/ 	.word	0x0000007c


	//----- nvinfo : EIATTR_KPARAM_INFO
	.align		4
.L_9:
        /*0008*/ 	.byte	0x04, 0x17
        /*000a*/ 	.short	(.L_11 - .L_10)
.L_10:
        /*000c*/ 	.word	0x00000000
        /*0010*/ 	.short	0x0005
        /*0012*/ 	.short	0x0024
        /*0014*/ 	.byte	0x00, 0xf0, 0x11, 0x00


	//----- nvinfo : EIATTR_KPARAM_INFO
	.align		4
.L_11:
        /*0018*/ 	.byte	0x04, 0x17
        /*001a*/ 	.short	(.L_13 - .L_12)
.L_12:
        /*001c*/ 	.word	0x00000000
        /*0020*/ 	.short	0x0004
        /*0022*/ 	.short	0x0020
        /*0024*/ 	.byte	0x00, 0xf0, 0x11, 0x00


	//----- nvinfo : EIATTR_KPARAM_INFO
	.align		4
.L_13:
        /*0028*/ 	.byte	0x04, 0x17
        /*002a*/ 	.short	(.L_15 - .L_14)
.L_14:
        /*002c*/ 	.word	0x00000000
        /*0030*/ 	.short	0x0003
        /*0032*/ 	.short	0x0018
        /*0034*/ 	.byte	0x00, 0xf0, 0x21, 0x00


	//----- nvinfo : EIATTR_KPARAM_INFO
	.align		4
.L_15:
        /*0038*/ 	.byte	0x04, 0x17
        /*003a*/ 	.short	(.L_17 - .L_16)
.L_16:
        /*003c*/ 	.word	0x00000000
        /*0040*/ 	.short	0x0002
        /*0042*/ 	.short	0x0010
        /*0044*/ 	.byte	0x00, 0xf0, 0x21, 0x00


	//----- nvinfo : EIATTR_KPARAM_INFO
	.align		4
.L_17:
        /*0048*/ 	.byte	0x04, 0x17
        /*004a*/ 	.short	(.L_19 - .L_18)
.L_18:
        /*004c*/ 	.word	0x00000000
        /*0050*/ 	.short	0x0001
        /*0052*/ 	.short	0x0008
        /*0054*/ 	.byte	0x00, 0xf0, 0x21, 0x00


	//----- nvinfo : EIATTR_KPARAM_INFO
	.align		4
.L_19:
        /*0058*/ 	.byte	0x04, 0x17
        /*005a*/ 	.short	(.L_21 - .L_20)
.L_20:
        /*005c*/ 	.word	0x00000000
        /*0060*/ 	.short	0x0000
        /*0062*/ 	.short	0x0000
        /*0064*/ 	.byte	0x00, 0xf0, 0x21, 0x00


	//----- nvinfo : EIATTR_SPARSE_MMA_MASK
	.align		4
.L_21:
        /*0068*/ 	.byte	0x03, 0x50
        /*006a*/ 	.short	0x0000


	//----- nvinfo : EIATTR_MAXREG_COUNT
	.align		4
        /*006c*/ 	.byte	0x03, 0x1b
        /*006e*/ 	.short	0x00ff


	//----- nvinfo : EIATTR_EXIT_INSTR_OFFSETS
	.align		4
        /*0070*/ 	.byte	0x04, 0x1c
        /*0072*/ 	.short	(.L_23 - .L_22)


	//   ....[0]....
.L_22:
        /*0074*/ 	.word	0x00000050


	//   ....[1]....
        /*0078*/ 	.word	0x00001920


	//   ....[2]....
        /*007c*/ 	.word	0x00001940


	//----- nvinfo : EIATTR_MAX_THREADS
	.align		4
.L_23:
        /*0080*/ 	.byte	0x04, 0x05
        /*0082*/ 	.short	(.L_25 - .L_24)
.L_24:
        /*0084*/ 	.word	0x00000040
        /*0088*/ 	.word	0x00000001
        /*008c*/ 	.word	0x00000001


	//----- nvinfo : EIATTR_CBANK_PARAM_SIZE
	.align		4
.L_25:
        /*0090*/ 	.byte	0x03, 0x19
        /*0092*/ 	.short	0x0028


	//----- nvinfo : EIATTR_PARAM_CBANK
	.align		4
        /*0094*/ 	.byte	0x04, 0x0a
        /*0096*/ 	.short	(.L_27 - .L_26)
	.align		4
.L_26:
        /*0098*/ 	.word	index@(.nv.constant0.triton_mm)
        /*009c*/ 	.short	0x0210
        /*009e*/ 	.short	0x0028


	//----- nvinfo : EIATTR_SW_WAR
	.align		4
.L_27:
        /*00a0*/ 	.byte	0x04, 0x36
        /*00a2*/ 	.short	(.L_29 - .L_28)
.L_28:
        /*00a4*/ 	.word	0x00000008
.L_29:


//--------------------- .nv.callgraph             --------------------------
	.section	.nv.callgraph,"",@"SHT_CUDA_CALLGRAPH"
	.align	4
	.sectionentsize	8
	.align		4
        /*0000*/ 	.word	0x00000000
	.align		4
        /*0004*/ 	.word	0xffffffff
	.align		4
        /*0008*/ 	.word	0x00000000
	.align		4
        /*000c*/ 	.word	0xfffffffe
	.align		4
        /*0010*/ 	.word	0x00000000
	.align		4
        /*0014*/ 	.word	0xfffffffd
	.align		4
        /*0018*/ 	.word	0x00000000
	.align		4
        /*001c*/ 	.word	0xfffffffc


//--------------------- .text.triton_mm           --------------------------
	.section	.text.triton_mm,"ax",@progbits
	.sectionflags	@"SHF_BARRIERS=1"
	.align	128
        .global         triton_mm
        .type           triton_mm,@function
        .size           triton_mm,(.L_x_2 - triton_mm)
        .other          triton_mm,@"STO_CUDA_ENTRY STV_DEFAULT"
triton_mm:
.text.triton_mm:
[----:B------:R-:W0:Y:S02]  /*0000*/  LDC R1, c[0x0][0x28] ;  /* 0x00000a00ff017b82 */ /* 0x000e240000000800 */
[----:B------:R-:W1:Y:S02]  /*0010*/  LDC.64 R2, c[0x0][0x230] ;  /* 0x00008c00ff027b82 */ /* 0x000e640000000a00 */
[----:B-1----:R-:W-:-:S04]  /*0020*/  IMAD.IADD R2, R3, 0x1, R2 ;  /* 0x0000000103027824 */ /* 0x002fc800078e0202 */
[----:B------:R-:W-:-:S05]  /*0030*/  IMAD R0, R2, 0xc00, RZ ;  /* 0x00000c0002007824 */ /* 0x000fca00078e02ff */
[----:B------:R-:W-:-:S13]  /*0040*/  ISETP.NE.AND P0, PT, R0, RZ, PT ;  /* 0x000000ff0000720c */ /* 0x000fda0003f05270 */
[----:B------:R-:W-:Y:S05]  /*0050*/  @!P0 EXIT ;  /* 0x000000000000894d */ /* 0x000fea0003800000 */
[----:B------:R-:W1:Y:S01]  /*0060*/  S2R R15, SR_CTAID.X ;  /* 0x00000000000f7919 */ /* 0x000e620000002500 */
[----:B------:R-:W-:Y:S01]  /*0070*/  VIADD R0, R2, 0x1f ;  /* 0x0000001f02007836 */ /* 0x000fe20000000000 */
[----:B------:R-:W2:Y:S01]  /*0080*/  S2UR UR5, SR_CgaCtaId ;  /* 0x00000000000579c3 */ /* 0x000ea20000008800 */
[----:B------:R-:W-:Y:S01]  /*0090*/  UMOV UR4, 0x400 ;  /* 0x0000040000047882 */ /* 0x000fe20000000000 */
[----:B------:R-:W-:Y:S02]  /*00a0*/  CS2R R32, SRZ ;  /* 0x0000000000207805 */ /* 0x000fe4000001ff00 */
[----:B------:R-:W-:Y:S02]  /*00b0*/  CS2R R34, SRZ ;  /* 0x0000000000227805 */ /* 0x000fe4000001ff00 */
[----:B------:R-:W-:Y:S01]  /*00c0*/  SHF.R.S32.HI R3, RZ, 0x1f, R0 ;  /* 0x0000001fff037819 */ /* 0x000fe20000011400 */
[----:B------:R-:W-:-:S03]  /*00d0*/  ULDC.64 UR8, c[0x0][0x208] ;  /* 0x0000820000087ab9 */ /* 0x000fc60000000a00 */
[----:B------:R-:W-:Y:S01]  /*00e0*/  LEA.HI R3, R3, R0, RZ, 0x5 ;  /* 0x0000000003037211 */ /* 0x000fe200078f28ff */
[----:B--2---:R-:W-:-:S04]  /*00f0*/  UPRMT UR4, UR5, 0x654, UR4 ;  /* 0x0000065405047896 */ /* 0x004fc80008000004 */
[----:B------:R-:W-:Y:S01]  /*0100*/  UIADD3 UR5, UR4, 0x400, URZ ;  /* 0x0000040004057890 */ /* 0x000fe2000fffe03f */
[C---:B-1----:R-:W-:Y:S01]  /*0110*/  IMAD.HI R4, R15.reuse, 0x2aaaaaab, RZ ;  /* 0x2aaaaaab0f047827 */ /* 0x042fe200078e02ff */
[----:B------:R-:W-:Y:S02]  /*0120*/  IABS R12, R15 ;  /* 0x0000000f000c7213 */ /* 0x000fe40000000000 */
[----:B------:R-:W-:Y:S02]  /*0130*/  ISETP.GE.AND P1, PT, R15, RZ, PT ;  /* 0x000000ff0f00720c */ /* 0x000fe40003f26270 */
[----:B------:R-:W-:-:S04]  /*0140*/  SHF.R.U32.HI R5, RZ, 0x1f, R4 ;  /* 0x0000001fff057819 */ /* 0x000fc80000011604 */
[----:B------:R-:W-:-:S05]  /*0150*/  LEA.HI.SX32 R4, R4, R5, 0x19 ;  /* 0x0000000504047211 */ /* 0x000fca00078fcaff */
[C---:B------:R-:W-:Y:S02]  /*0160*/  IMAD.SHL.U32 R10, R4.reuse, 0x8, RZ ;  /* 0x00000008040a7824 */ /* 0x040fe400078e00ff */
[----:B------:R-:W-:-:S03]  /*0170*/  IMAD R15, R4, -0x300, R15 ;  /* 0xfffffd00040f7824 */ /* 0x000fc600078e020f */
[----:B------:R-:W-:Y:S02]  /*0180*/  LEA.HI.SX32 R0, R3, -R10, 0x1b ;  /* 0x8000000a03007211 */ /* 0x000fe400078fdaff */
[----:B------:R-:W-:Y:S02]  /*0190*/  IABS R4, R15 ;  /* 0x0000000f00047213 */ /* 0x000fe40000000000 */
[----:B------:R-:W-:-:S04]  /*01a0*/  VIMNMX R0, R0, 0x8, PT ;  /* 0x0000000800007848 */ /* 0x000fc80003fe0100 */
[----:B------:R-:W-:-:S04]  /*01b0*/  IABS R5, R0 ;  /* 0x0000000000057213 */ /* 0x000fc80000000000 */
[----:B------:R-:W1:Y:S08]  /*01c0*/  I2F.RP R3, R5 ;  /* 0x0000000500037306 */ /* 0x000e700000209400 */
[----:B-1----:R-:W1:Y:S02]  /*01d0*/  MUFU.RCP R3, R3 ;  /* 0x0000000300037308 */ /* 0x002e640000001000 */
[----:B-1----:R-:W-:-:S06]  /*01e0*/  VIADD R6, R3, 0xffffffe ;  /* 0x0ffffffe03067836 */ /* 0x002fcc0000000000 */
[----:B------:R1:W2:Y:S02]  /*01f0*/  F2I.FTZ.U32.TRUNC.NTZ R7, R6 ;  /* 0x0000000600077305 */ /* 0x0002a4000021f000 */
[----:B-1----:R-:W-:Y:S02]  /*0200*/  IMAD.MOV.U32 R6, RZ, RZ, RZ ;  /* 0x000000ffff067224 */ /* 0x002fe400078e00ff */
[----:B--2---:R-:W-:-:S04]  /*0210*/  IMAD.MOV R8, RZ, RZ, -R7 ;  /* 0x000000ffff087224 */ /* 0x004fc800078e0a07 */
[----:B------:R-:W-:Y:S01]  /*0220*/  IMAD R9, R8, R5, RZ ;  /* 0x0000000508097224 */ /* 0x000fe200078e02ff */
[----:B------:R-:W-:-:S03]  /*0230*/  IABS R8, R0 ;  /* 0x0000000000087213 */ /* 0x000fc60000000000 */
[----:B------:R-:W-:-:S04]  /*0240*/  IMAD.HI.U32 R9, R7, R9, R6 ;  /* 0x0000000907097227 */ /* 0x000fc800078e0006 */
[----:B------:R-:W-:Y:S01]  /*0250*/  IMAD.MOV R14, RZ, RZ, -R8 ;  /* 0x000000ffff0e7224 */ /* 0x000fe200078e0a08 */
[----:B------:R-:W-:Y:S01]  /*0260*/  IABS R8, R2 ;  /* 0x0000000200087213 */ /* 0x000fe20000000000 */
[----:B------:R-:W-:-:S03]  /*0270*/  IMAD.HI.U32 R3, R9, R12, RZ ;  /* 0x0000000c09037227 */ /* 0x000fc600078e00ff */
[----:B------:R-:W1:Y:S01]  /*0280*/  I2F.RP R11, R8 ;  /* 0x00000008000b7306 */ /* 0x000e620000209400 */
[----:B------:R-:W-:Y:S02]  /*0290*/  IMAD R6, R3, R14, R12 ;  /* 0x0000000e03067224 */ /* 0x000fe400078e020c */
[----:B------:R-:W2:Y:S01]  /*02a0*/  S2R R3, SR_TID.X ;  /* 0x0000000000037919 */ /* 0x000ea20000002100 */
[----:B------:R-:W-:Y:S02]  /*02b0*/  IMAD.HI.U32 R9, R9, R4, RZ ;  /* 0x0000000409097227 */ /* 0x000fe400078e00ff */
[----:B------:R-:W-:Y:S02]  /*02c0*/  ISETP.GT.U32.AND P0, PT, R5, R6, PT ;  /* 0x000000060500720c */ /* 0x000fe40003f04070 */
[----:B-1----:R-:W1:Y:S11]  /*02d0*/  MUFU.RCP R11, R11 ;  /* 0x0000000b000b7308 */ /* 0x002e760000001000 */
[----:B------:R-:W-:-:S05]  /*02e0*/  @!P0 IMAD.IADD R6, R6, 0x1, -R5 ;  /* 0x0000000106068824 */ /* 0x000fca00078e0a05 */
[----:B------:R-:W-:Y:S01]  /*02f0*/  ISETP.GT.U32.AND P0, PT, R5, R6, PT ;  /* 0x000000060500720c */ /* 0x000fe20003f04070 */
[----:B-1----:R-:W-:Y:S01]  /*0300*/  VIADD R7, R11, 0xffffffe ;  /* 0x0ffffffe0b077836 */ /* 0x002fe20000000000 */
[----:B------:R-:W-:Y:S02]  /*0310*/  LOP3.LUT R11, RZ, R0, RZ, 0x33, !PT ;  /* 0x00000000ff0b7212 */ /* 0x000fe400078e33ff */
[----:B--2---:R-:W-:-:S03]  /*0320*/  SHF.R.U32.HI R12, RZ, 0x1, R3 ;  /* 0x00000001ff0c7819 */ /* 0x004fc60000011603 */
[----:B------:R-:W1:Y:S06]  /*0330*/  F2I.FTZ.U32.TRUNC.NTZ R7, R7 ;  /* 0x0000000700077305 */ /* 0x000e6c000021f000 */
[----:B------:R-:W-:Y:S01]  /*0340*/  @!P0 IMAD.IADD R6, R6, 0x1, -R5 ;  /* 0x0000000106068824 */ /* 0x000fe200078e0a05 */
[----:B------:R-:W-:Y:S02]  /*0350*/  ISETP.NE.AND P0, PT, R0, RZ, PT ;  /* 0x000000ff0000720c */ /* 0x000fe40003f05270 */
[----:B------:R-:W-:Y:S01]  /*0360*/  LOP3.LUT R0, R15, R0, RZ, 0x3c, !PT ;  /* 0x000000000f007212 */ /* 0x000fe200078e3cff */
[----:B------:R-:W-:-:S03]  /*0370*/  @!P1 IMAD.MOV R6, RZ, RZ, -R6 ;  /* 0x000000ffff069224 */ /* 0x000fc600078e0a06 */
[----:B------:R-:W-:Y:S02]  /*0380*/  ISETP.GE.AND P3, PT, R0, RZ, PT ;  /* 0x000000ff0000720c */ /* 0x000fe40003f66270 */
[----:B------:R-:W-:-:S05]  /*0390*/  SEL R13, R11, R6, !P0 ;  /* 0x000000060b0d7207 */ /* 0x000fca0004000000 */
[----:B------:R-:W-:Y:S01]  /*03a0*/  IMAD.IADD R6, R10, 0x1, R13 ;  /* 0x000000010a067824 */ /* 0x000fe200078e020d */
[----:B------:R-:W-:Y:S01]  /*03b0*/  SGXT.U32 R13, R12, 0x5 ;  /* 0x000000050c0d781a */ /* 0x000fe20000000000 */
[----:B------:R-:W-:Y:S01]  /*03c0*/  IMAD R10, R9, R14, R4 ;  /* 0x0000000e090a7224 */ /* 0x000fe200078e0204 */
[----:B------:R-:W-:Y:S01]  /*03d0*/  IABS R14, R2 ;  /* 0x00000002000e7213 */ /* 0x000fe20000000000 */
[----:B------:R-:W-:Y:S02]  /*03e0*/  IMAD.SHL.U32 R4, R6, 0x20, RZ ;  /* 0x0000002006047824 */ /* 0x000fe400078e00ff */
[----:B-1----:R-:W-:Y:S01]  /*03f0*/  IMAD.MOV R17, RZ, RZ, -R7 ;  /* 0x000000ffff117224 */ /* 0x002fe200078e0a07 */
[----:B------:R-:W-:Y:S01]  /*0400*/  ISETP.GT.U32.AND P2, PT, R5, R10, PT ;  /* 0x0000000a0500720c */ /* 0x000fe20003f44070 */
[----:B------:R-:W-:Y:S01]  /*0410*/  IMAD.MOV.U32 R6, RZ, RZ, RZ ;  /* 0x000000ffff067224 */ /* 0x000fe200078e00ff */
[----:B------:R-:W-:Y:S01]  /*0420*/  LOP3.LUT R16, R4, R13, RZ, 0xfc, !PT ;  /* 0x0000000d04107212 */ /* 0x000fe200078efcff */
[----:B------:R-:W-:-:S02]  /*0430*/  IMAD R17, R17, R8, RZ ;  /* 0x0000000811117224 */ /* 0x000fc400078e02ff */
[----:B------:R-:W-:Y:S01]  /*0440*/  IMAD.MOV R14, RZ, RZ, -R14 ;  /* 0x000000ffff0e7224 */ /* 0x000fe200078e0a0e */
[----:B------:R-:W-:Y:S01]  /*0450*/  IABS R12, R16 ;  /* 0x00000010000c7213 */ /* 0x000fe20000000000 */
[----:B------:R-:W-:-:S04]  /*0460*/  IMAD.HI.U32 R6, R7, R17, R6 ;  /* 0x0000001107067227 */ /* 0x000fc800078e0006 */
[----:B------:R-:W-:Y:S02]  /*0470*/  IMAD.MOV.U32 R7, RZ, RZ, R12 ;  /* 0x000000ffff077224 */ /* 0x000fe400078e000c */
[----:B------:R-:W-:Y:S02]  /*0480*/  @!P2 IMAD.IADD R10, R10, 0x1, -R5 ;  /* 0x000000010a0aa824 */ /* 0x000fe400078e0a05 */
[----:B------:R-:W-:Y:S02]  /*0490*/  IMAD.MOV.U32 R12, RZ, RZ, R14 ;  /* 0x000000ffff0c7224 */ /* 0x000fe400078e000e */
[----:B------:R-:W-:Y:S01]  /*04a0*/  IMAD.HI.U32 R6, R6, R7, RZ ;  /* 0x0000000706067227 */ /* 0x000fe200078e00ff */
[----:B------:R-:W-:-:S03]  /*04b0*/  ISETP.GE.U32.AND P1, PT, R10, R5, PT ;  /* 0x000000050a00720c */ /* 0x000fc60003f26070 */
[----:B------:R-:W-:Y:S02]  /*04c0*/  IMAD R5, R6, R12, R7 ;  /* 0x0000000c06057224 */ /* 0x000fe400078e0207 */
[----:B------:R-:W-:Y:S01]  /*04d0*/  @!P2 VIADD R9, R9, 0x1 ;  /* 0x000000010909a836 */ /* 0x000fe20000000000 */
[----:B------:R-:W-:Y:S01]  /*04e0*/  ISETP.GE.AND P2, PT, R16, RZ, PT ;  /* 0x000000ff1000720c */ /* 0x000fe20003f46270 */
[C---:B------:R-:W-:Y:S01]  /*04f0*/  IMAD.SHL.U32 R6, R3.reuse, 0x8, RZ ;  /* 0x0000000803067824 */ /* 0x040fe200078e00ff */
[----:B------:R-:W-:Y:S01]  /*0500*/  ISETP.GT.U32.AND P4, PT, R8, R5, PT ;  /* 0x000000050800720c */ /* 0x000fe20003f84070 */
[----:B------:R-:W-:-:S03]  /*0510*/  IMAD.SHL.U32 R14, R3, 0x10, RZ ;  /* 0x00000010030e7824 */ /* 0x000fc600078e00ff */
[----:B------:R-:W-:Y:S02]  /*0520*/  LOP3.LUT R46, R6, 0x8, R3, 0x48, !PT ;  /* 0x00000008062e7812 */ /* 0x000fe400078e4803 */
[----:B------:R-:W-:-:S03]  /*0530*/  @P1 IADD3 R9, R9, 0x1, RZ ;  /* 0x0000000109091810 */ /* 0x000fc60007ffe0ff */
[----:B------:R-:W-:Y:S02]  /*0540*/  IMAD R46, R13, 0x10, R46 ;  /* 0x000000100d2e7824 */ /* 0x000fe400078e022e */
[----:B------:R-:W-:Y:S02]  /*0550*/  @!P3 IMAD.MOV R9, RZ, RZ, -R9 ;  /* 0x000000ffff09b224 */ /* 0x000fe400078e0a09 */
[----:B------:R-:W-:Y:S01]  /*0560*/  @!P4 IMAD.IADD R5, R5, 0x1, -R8 ;  /* 0x000000010505c824 */ /* 0x000fe200078e0a08 */
[----:B------:R-:W-:Y:S02]  /*0570*/  LEA R46, R46, UR4, 0x1 ;  /* 0x000000042e2e7c11 */ /* 0x000fe4000f8e08ff */
[----:B------:R-:W-:Y:S02]  /*0580*/  SEL R0, R11, R9, !P0 ;  /* 0x000000090b007207 */ /* 0x000fe40004000000 */
[----:B------:R-:W-:Y:S01]  /*0590*/  ISETP.GT.U32.AND P1, PT, R8, R5, PT ;  /* 0x000000050800720c */ /* 0x000fe20003f24070 */
[----:B------:R-:W1:Y:S01]  /*05a0*/  LDC.64 R10, c[0x0][0x218] ;  /* 0x00008600ff0a7b82 */ /* 0x000e620000000a00 */
[----:B------:R-:W-:Y:S01]  /*05b0*/  ISETP.NE.AND P0, PT, R2, RZ, PT ;  /* 0x000000ff0200720c */ /* 0x000fe20003f05270 */
[----:B------:R-:W-:-:S05]  /*05c0*/  IMAD.SHL.U32 R0, R0, 0x20, RZ ;  /* 0x0000002000007824 */ /* 0x000fca00078e00ff */
[----:B------:R-:W-:-:S05]  /*05d0*/  LOP3.LUT R9, R0, R13, RZ, 0xfc, !PT ;  /* 0x0000000d00097212 */ /* 0x000fca00078efcff */
[----:B------:R-:W-:-:S04]  /*05e0*/  IMAD.HI R7, R9, 0x2aaaaaab, RZ ;  /* 0x2aaaaaab09077827 */ /* 0x000fc800078e02ff */
[----:B------:R-:W-:Y:S01]  /*05f0*/  @!P1 IMAD.IADD R5, R5, 0x1, -R8 ;  /* 0x0000000105059824 */ /* 0x000fe200078e0a08 */
[----:B------:R-:W-:-:S03]  /*0600*/  SHF.R.U32.HI R8, RZ, 0x1f, R7 ;  /* 0x0000001fff087819 */ /* 0x000fc60000011607 */
[----:B------:R-:W-:Y:S01]  /*0610*/  @!P2 IMAD.MOV R5, RZ, RZ, -R5 ;  /* 0x000000ffff05a224 */ /* 0x000fe200078e0a05 */
[----:B------:R-:W-:Y:S02]  /*0620*/  LEA.HI R8, R7, R8, RZ, 0x17 ;  /* 0x0000000807087211 */ /* 0x000fe400078fb8ff */
[----:B------:R-:W-:Y:S02]  /*0630*/  @!P0 LOP3.LUT R5, RZ, R2, RZ, 0x33, !PT ;  /* 0x00000002ff058212 */ /* 0x000fe400078e33ff */
[----:B------:R-:W-:Y:S01]  /*0640*/  LOP3.LUT R2, R6, 0x8, RZ, 0xc0, !PT ;  /* 0x0000000806027812 */ /* 0x000fe200078ec0ff */
[----:B------:R-:W-:Y:S01]  /*0650*/  IMAD R9, R8, -0xc00, R9 ;  /* 0xfffff40008097824 */ /* 0x000fe200078e0209 */
[----:B------:R-:W2:Y:S03]  /*0660*/  LDC.64 R6, c[0x0][0x220] ;  /* 0x00008800ff067b82 */ /* 0x000ea60000000a00 */
[----:B------:R-:W-:-:S02]  /*0670*/  IMAD R5, R5, 0xc00, R2 ;  /* 0x00000c0005057824 */ /* 0x000fc400078e0202 */
[----:B------:R-:W-:Y:S01]  /*0680*/  IMAD R13, R9, 0xc00, R2 ;  /* 0x00000c00090d7824 */ /* 0x000fe200078e0202 */
[----:B------:R-:W-:Y:S01]  /*0690*/  SHF.R.U32.HI R2, RZ, 0x3, R3 ;  /* 0x00000003ff027819 */ /* 0x000fe20000011603 */
[----:B-1----:R-:W-:Y:S01]  /*06a0*/  IMAD.WIDE R8, R5, 0x2, R10 ;  /* 0x0000000205087825 */ /* 0x002fe200078e020a */
[--C-:B------:R-:W-:Y:S02]  /*06b0*/  SHF.R.U32.HI R10, RZ, 0x2, R3.reuse ;  /* 0x00000002ff0a7819 */ /* 0x100fe40000011603 */
[--C-:B------:R-:W-:Y:S01]  /*06c0*/  SHF.R.U32.HI R5, RZ, 0x4, R3.reuse ;  /* 0x00000004ff057819 */ /* 0x100fe20000011603 */
[----:B------:R-:W-:Y:S01]  /*06d0*/  IMAD.MOV.U32 R50, RZ, RZ, R8 ;  /* 0x000000ffff327224 */ /* 0x000fe200078e0008 */
[----:B------:R-:W-:Y:S02]  /*06e0*/  SGXT.U32 R2, R2, 0x1 ;  /* 0x000000010202781a */ /* 0x000fe40000000000 */
[----:B------:R-:W-:Y:S02]  /*06f0*/  SGXT.U32 R10, R10, 0x1 ;  /* 0x000000010a0a781a */ /* 0x000fe40000000000 */
[----:B------:R-:W-:-:S02]  /*0700*/  SHF.R.U32.HI R11, RZ, 0x4, R3 ;  /* 0x00000004ff0b7819 */ /* 0x000fc40000011603 */
[----:B------:R-:W-:Y:S02]  /*0710*/  SGXT.U32 R5, R5, 0x1 ;  /* 0x000000010505781a */ /* 0x000fe40000000000 */
[-C--:B------:R-:W-:Y:S02]  /*0720*/  LOP3.LUT R12, R2, R10.reuse, RZ, 0x3c, !PT ;  /* 0x0000000a020c7212 */ /* 0x080fe400078e3cff */
[----:B------:R-:W-:Y:S02]  /*0730*/  LOP3.LUT R11, R2, 0x2, R11, 0xf8, !PT ;  /* 0x00000002020b7812 */ /* 0x000fe400078ef80b */
[C---:B------:R-:W-:Y:S01]  /*0740*/  LOP3.LUT R10, R5.reuse, R10, RZ, 0x3c, !PT ;  /* 0x0000000a050a7212 */ /* 0x040fe200078e3cff */
[----:B------:R-:W-:Y:S01]  /*0750*/  IMAD.SHL.U32 R5, R5, 0x80, RZ ;  /* 0x0000008005057824 */ /* 0x000fe200078e00ff */
[----:B------:R-:W-:Y:S01]  /*0760*/  SHF.R.U32.HI R3, RZ, 0x2, R3 ;  /* 0x00000002ff037819 */ /* 0x000fe20000011603 */
[----:B------:R-:W-:Y:S01]  /*0770*/  IMAD.SHL.U32 R11, R11, 0x80, RZ ;  /* 0x000000800b0b7824 */ /* 0x000fe200078e00ff */
[----:B------:R-:W-:Y:S01]  /*0780*/  LOP3.LUT R2, R14, 0x70, RZ, 0xe2, !PT ;  /* 0x000000700e027812 */ /* 0x000fe200078ee2ff */
[----:B------:R-:W-:Y:S01]  /*0790*/  IMAD.SHL.U32 R10, R10, 0x8, RZ ;  /* 0x000000080a0a7824 */ /* 0x000fe200078e00ff */
[----:B------:R-:W-:Y:S01]  /*07a0*/  SGXT.U32 R3, R3, 0x4 ;  /* 0x000000040303781a */ /* 0x000fe20000000000 */
[----:B------:R-:W-:Y:S01]  /*07b0*/  IMAD.SHL.U32 R12, R12, 0x8, RZ ;  /* 0x000000080c0c7824 */ /* 0x000fe200078e00ff */
[----:B------:R-:W-:Y:S01]  /*07c0*/  MOV R51, R9 ;  /* 0x0000000900337202 */ /* 0x000fe20000000f00 */
[----:B--2---:R-:W-:Y:S01]  /*07d0*/  IMAD.WIDE R6, R13, 0x2, R6 ;  /* 0x000000020d067825 */ /* 0x004fe200078e0206 */
[----:B------:R-:W-:-:S02]  /*07e0*/  LOP3.LUT R45, R2, R11, R10, 0xfe, !PT ;  /* 0x0000000b022d7212 */ /* 0x000fc400078efe0a */
[----:B------:R-:W-:Y:S02]  /*07f0*/  CS2R R8, SRZ ;  /* 0x0000000000087805 */ /* 0x000fe4000001ff00 */
[----:B------:R-:W-:Y:S01]  /*0800*/  LOP3.LUT R44, R2, R12, R5, 0xfe, !PT ;  /* 0x0000000c022c7212 */ /* 0x000fe200078efe05 */
[----:B------:R-:W-:Y:S01]  /*0810*/  IMAD.MOV.U32 R48, RZ, RZ, R6 ;  /* 0x000000ffff307224 */ /* 0x000fe200078e0006 */
[----:B------:R-:W-:Y:S01]  /*0820*/  LOP3.LUT R2, R4, R3, RZ, 0xfc, !PT ;  /* 0x0000000304027212 */ /* 0x000fe200078efcff */
[----:B------:R-:W-:Y:S01]  /*0830*/  IMAD.MOV.U32 R49, RZ, RZ, R7 ;  /* 0x000000ffff317224 */ /* 0x000fe200078e0007 */
[----:B------:R-:W-:Y:S01]  /*0840*/  CS2R R4, SRZ ;  /* 0x0000000000047805 */ /* 0x000fe2000001ff00 */
[----:B------:R-:W-:Y:S01]  /*0850*/  IMAD.MOV.U32 R3, RZ, RZ, -0x10 ;  /* 0xfffffff0ff037424 */ /* 0x000fe200078e00ff */
[----:B------:R-:W-:Y:S02]  /*0860*/  CS2R R6, SRZ ;  /* 0x0000000000067805 */ /* 0x000fe4000001ff00 */
[----:B------:R-:W-:-:S02]  /*0870*/  CS2R R10, SRZ ;  /* 0x00000000000a7805 */ /* 0x000fc4000001ff00 */
[----:B------:R-:W-:Y:S02]  /*0880*/  CS2R R12, SRZ ;  /* 0x00000000000c7805 */ /* 0x000fe4000001ff00 */
[----:B------:R-:W-:Y:S02]  /*0890*/  CS2R R14, SRZ ;  /* 0x00000000000e7805 */ /* 0x000fe4000001ff00 */
[----:B------:R-:W-:Y:S02]  /*08a0*/  LEA R44, R44, UR5, 0x1 ;  /* 0x000000052c2c7c11 */ /* 0x000fe4000f8e08ff */
[----:B------:R-:W-:-:S07]  /*08b0*/  LEA R45, R45, UR4, 0x1 ;  /* 0x000000042d2d7c11 */ /* 0x000fce000f8e08ff */
.L_x_0:
[----:B------:R-:W2:Y:S01]  /*08c0*/  LDG.E.128 R36, desc[UR8][R50.64] ;  /* 0x0000000832247981 */ /* 0x000ea2000c1e1d00 */
[----:B------:R-:W-:Y:S06]  /*08d0*/  BAR.SYNC.DEFER_BLOCKING 0x0 ;  /* 0x0000000000007b1d */ /* 0x000fec0000010000 */
[----:B------:R-:W3:Y:S04]  /*08e0*/  LDG.E.128 R16, desc[UR8][R48.64] ;  /* 0x0000000830107981 */ /* 0x000ee8000c1e1d00 */
[----:B--2---:R-:W-:Y:S04]  /*08f0*/  STS.128 [R46], R36 ;  /* 0x000000242e007388 */ /* 0x004fe80000000c00 */
[----:B---3--:R-:W-:Y:S01]  /*0900*/  STS.128 [R46+0x400], R16 ;  /* 0x000400102e007388 */ /* 0x008fe20000000c00 */
[----:B------:R-:W-:Y:S06]  /*0910*/  BAR.SYNC.DEFER_BLOCKING 0x0 ;  /* 0x0000000000007b1d */ /* 0x000fec0000010000 */
[----:B------:R-:W2:Y:S04]  /*0920*/  LDG.E.128 R28, desc[UR8][R50.64+0x20] ;  /* 0x00002008321c7981 */ /* 0x000ea8000c1e1d00 */
[----:B------:R-:W-:Y:S04]  /*0930*/  LDSM.16.M88.4 R16, [R45] ;  /* 0x000000002d10783b */ /* 0x000fe80000000200 */
[----:B------:R-:W1:Y:S04]  /*0940*/  LDSM.16.M88.4 R24, [R44] ;  /* 0x000000002c18783b */ /* 0x000e680000000200 */
[----:B------:R-:W3:Y:S01]  /*0950*/  LDSM.16.M88.4 R20, [R44+0x200] ;  /* 0x000200002c14783b */ /* 0x000ee20000000200 */
[----:B------:R-:W-:Y:S06]  /*0960*/  BAR.SYNC.DEFER_BLOCKING 0x0 ;  /* 0x0000000000007b1d */ /* 0x000fec0000010000 */
[----:B------:R-:W4:Y:S01]  /*0970*/  LDG.E.128 R40, desc[UR8][R48.64+0x20] ;  /* 0x0000200830287981 */ /* 0x000f22000c1e1d00 */
[----:B-1----:R-:W-:Y:S06]  /*0980*/  HMMA.16816.F32.BF16 R32, R16, R24, R32 ;  /* 0x000000181020723c */ /* 0x002fec0000041820 */
[----:B------:R-:W-:Y:S06]  /*0990*/  HMMA.16816.F32.BF16 R4, R16, R26, R4 ;  /* 0x0000001a1004723c */ /* 0x000fec0000041804 */
[----:B---3--:R-:W-:Y:S06]  /*09a0*/  HMMA.16816.F32.BF16 R8, R16, R20, R8 ;  /* 0x000000141008723c */ /* 0x008fec0000041808 */
[----:B------:R-:W-:Y:S01]  /*09b0*/  HMMA.16816.F32.BF16 R12, R16, R22, R12 ;  /* 0x00000016100c723c */ /* 0x000fe2000004180c */
[----:B--2---:R-:W-:Y:S04]  /*09c0*/  STS.128 [R46], R28 ;  /* 0x0000001c2e007388 */ /* 0x004fe80000000c00 */
[----:B----4-:R1:W-:Y:S01]  /*09d0*/  STS.128 [R46+0x400], R40 ;  /* 0x000400282e007388 */ /* 0x0103e20000000c00 */
[----:B------:R-:W-:Y:S06]  /*09e0*/  BAR.SYNC.DEFER_BLOCKING 0x0 ;  /* 0x0000000000007b1d */ /* 0x000fec0000010000 */
[----:B------:R-:W2:Y:S04]  /*09f0*/  LDG.E.128 R36, desc[UR8][R50.64+0x40] ;  /* 0x0000400832247981 */ /* 0x000ea8000c1e1d00 */
[----:B------:R-:W-:Y:S04]  /*0a00*/  LDSM.16.M88.4 R16, [R45] ;  /* 0x000000002d10783b */ /* 0x000fe80000000200 */
[----:B------:R-:W3:Y:S04]  /*0a10*/  LDSM.16.M88.4 R24, [R44] ;  /* 0x000000002c18783b */ /* 0x000ee80000000200 */
[----:B------:R-:W4:Y:S01]  /*0a20*/  LDSM.16.M88.4 R20, [R44+0x200] ;  /* 0x000200002c14783b */ /* 0x000f220000000200 */
[----:B------:R-:W-:Y:S06]  /*0a30*/  BAR.SYNC.DEFER_BLOCKING 0x0 ;  /* 0x0000000000007b1d */ /* 0x000fec0000010000 */
[----:B-1----:R-:W5:Y:S01]  /*0a40*/  LDG.E.128 R40, desc[UR8][R48.64+0x40] ;  /* 0x0000400830287981 */ /* 0x002f62000c1e1d00 */
[----:B---3--:R-:W-:Y:S06]  /*0a50*/  HMMA.16816.F32.BF16 R32, R16, R24, R32 ;  /* 0x000000181020723c */ /* 0x008fec0000041820 */
[----:B------:R-:W-:Y:S06]  /*0a60*/  HMMA.16816.F32.BF16 R4, R16, R26, R4 ;  /* 0x0000001a1004723c */ /* 0x000fec0000041804 */
[----:B----4-:R-:W-:Y:S06]  /*0a70*/  HMMA.16816.F32.BF16 R8, R16, R20, R8 ;  /* 0x000000141008723c */ /* 0x010fec0000041808 */
[----:B------:R-:W-:Y:S01]  /*0a80*/  HMMA.16816.F32.BF16 R12, R16, R22, R12 ;  /* 0x00000016100c723c */ /* 0x000fe2000004180c */
[----:B--2---:R-:W-:Y:S04]  /*0a90*/  STS.128 [R46], R36 ;  /* 0x000000242e007388 */ /* 0x004fe80000000c00 */
[----:B-----5:R1:W-:Y:S01]  /*0aa0*/  STS.128 [R46+0x400], R40 ;  /* 0x000400282e007388 */ /* 0x0203e20000000c00 */
        /* <DEDUP_REMOVED lines=89> */
[----:B--2---:R1:W-:Y:S04]  /*1040*/  STS.128 [R46], R28 ;  /* 0x0000001c2e007388 */ /* 0x0043e80000000c00 */
[----:B-----5:R-:W-:Y:S01]  /*1050*/  STS.128 [R46+0x400], R40 ;  /* 0x000400282e007388 */ /* 0x020fe20000000c00 */
        /* <DEDUP_REMOVED lines=12> */
[----:B-----5:R-:W-:Y:S01]  /*1120*/  STS.128 [R46+0x400], R28 ;  /* 0x0004001c2e007388 */ /* 0x020fe20000000c00 */
[----:B------:R-:W-:Y:S06]  /*1130*/  BAR.SYNC.DEFER_BLOCKING 0x0 ;  /* 0x0000000000007b1d */ /* 0x000fec0000010000 */
[----:B------:R-:W-:Y:S04]  /*1140*/  LDSM.16.M88.4 R12, [R45] ;  /* 0x000000002d0c783b */ /* 0x000fe80000000200 */
[----:B------:R-:W1:Y:S04]  /*1150*/  LDSM.16.M88.4 R40, [R44] ;  /* 0x000000002c28783b */ /* 0x000e680000000200 */
[----:B------:R-:W2:Y:S04]  /*1160*/  LDSM.16.M88.4 R36, [R44+0x200] ;  /* 0x000200002c24783b */ /* 0x000ea80000000200 */
[----:B------:R3:W4:Y:S01]  /*1170*/  LDG.E.128 R20, desc[UR8][R50.64+0x160] ;  /* 0x0001600832147981 */ /* 0x000722000c1e1d00 */
[----:B------:R-:W-:Y:S06]  /*1180*/  BAR.SYNC.DEFER_BLOCKING 0x0 ;  /* 0x0000000000007b1d */ /* 0x000fec0000010000 */
[----:B------:R5:W4:Y:S01]  /*1190*/  LDG.E.128 R24, desc[UR8][R48.64+0x160] ;  /* 0x0001600830187981 */ /* 0x000b22000c1e1d00 */
[----:B-1----:R-:W-:Y:S06]  /*11a0*/  HMMA.16816.F32.BF16 R32, R12, R40, R32 ;  /* 0x000000280c20723c */ /* 0x002fec0000041820 */
[----:B------:R-:W-:Y:S06]  /*11b0*/  HMMA.16816.F32.BF16 R4, R12, R42, R4 ;  /* 0x0000002a0c04723c */ /* 0x000fec0000041804 */
[----:B--2---:R-:W-:Y:S06]  /*11c0*/  HMMA.16816.F32.BF16 R8, R12, R36, R8 ;  /* 0x000000240c08723c */ /* 0x004fec0000041808 */
[----:B------:R-:W-:Y:S01]  /*11d0*/  HMMA.16816.F32.BF16 R12, R12, R38, R16 ;  /* 0x000000260c0c723c */ /* 0x000fe20000041810 */
[----:B------:R-:W-:-:S05]  /*11e0*/  VIADD R3, R3, 0xc0 ;  /* 0x000000c003037836 */ /* 0x000fca0000000000 */
[----:B------:R-:W-:Y:S02]  /*11f0*/  ISETP.GE.U32.AND P0, PT, R3, 0xbf0, PT ;  /* 0x00000bf00300780c */ /* 0x000fe40003f06070 */
[----:B---3--:R-:W-:Y:S02]  /*1200*/  IADD3 R50, P1, R50, 0x180, RZ ;  /* 0x0000018032327810 */ /* 0x008fe40007f3e0ff */
[----:B-----5:R-:W-:-:S03]  /*1210*/  IADD3 R48, P2, R48, 0x180, RZ ;  /* 0x0000018030307810 */ /* 0x020fc60007f5e0ff */
[----:B------:R-:W-:Y:S02]  /*1220*/  IMAD.X R51, RZ, RZ, R51, P1 ;  /* 0x000000ffff337224 */ /* 0x000fe400008e0633 */
[----:B------:R-:W-:Y:S01]  /*1230*/  IMAD.X R49, RZ, RZ, R49, P2 ;  /* 0x000000ffff317224 */ /* 0x000fe200010e0631 */
[----:B----4-:R-:W-:Y:S04]  /*1240*/  STS.128 [R46], R20 ;  /* 0x000000142e007388 */ /* 0x010fe80000000c00 */
[----:B------:R-:W-:Y:S01]  /*1250*/  STS.128 [R46+0x400], R24 ;  /* 0x000400182e007388 */ /* 0x000fe20000000c00 */
[----:B------:R-:W-:Y:S06]  /*1260*/  BAR.SYNC.DEFER_BLOCKING 0x0 ;  /* 0x0000000000007b1d */ /* 0x000fec0000010000 */
[----:B------:R-:W-:Y:S04]  /*1270*/  LDSM.16.M88.4 R16, [R45] ;  /* 0x000000002d10783b */ /* 0x000fe80000000200 */
[----:B------:R-:W1:Y:S04]  /*1280*/  LDSM.16.M88.4 R36, [R44] ;  /* 0x000000002c24783b */ /* 0x000e680000000200 */
[----:B------:R-:W2:Y:S01]  /*1290*/  LDSM.16.M88.4 R28, [R44+0x200] ;  /* 0x000200002c1c783b */ /* 0x000ea20000000200 */
[----:B-1----:R-:W-:Y:S06]  /*12a0*/  HMMA.16816.F32.BF16 R32, R16, R36, R32 ;  /* 0x000000241020723c */ /* 0x002fec0000041820 */
[----:B------:R-:W-:Y:S06]  /*12b0*/  HMMA.16816.F32.BF16 R4, R16, R38, R4 ;  /* 0x000000261004723c */ /* 0x000fec0000041804 */
[----:B--2---:R-:W-:Y:S06]  /*12c0*/  HMMA.16816.F32.BF16 R8, R16, R28, R8 ;  /* 0x0000001c1008723c */ /* 0x004fec0000041808 */
[----:B------:R-:W-:Y:S01]  /*12d0*/  HMMA.16816.F32.BF16 R12, R16, R30, R12 ;  /* 0x0000001e100c723c */ /* 0x000fe2000004180c */
[----:B------:R-:W-:-:S08]  /*12e0*/  NOP ;  /* 0x0000000000007918 */ /* 0x000fd00000000000 */
[----:B------:R-:W-:-:S15]  /*12f0*/  @!P0 BRA `(.L_x_0) ;  /* 0xfffffff400708947 */ /* 0x000fde000383ffff */
[----:B------:R-:W1:Y:S01]  /*1300*/  S2R R3, SR_TID.X ;  /* 0x0000000000037919 */ /* 0x000e620000002100 */
[----:B------:R-:W2:Y:S01]  /*1310*/  S2UR UR4, SR_CgaCtaId ;  /* 0x00000000000479c3 */ /* 0x000ea20000008800 */
[----:B------:R-:W-:Y:S01]  /*1320*/  UMOV UR5, 0x400 ;  /* 0x0000040000057882 */ /* 0x000fe20000000000 */
[----:B------:R-:W-:Y:S01]  /*1330*/  ULDC.64 UR6, c[0x0][0x230] ;  /* 0x00008c0000067ab9 */ /* 0x000fe20000000a00 */
[----:B------:R-:W-:Y:S01]  /*1340*/  CS2R R18, SRZ ;  /* 0x0000000000127805 */ /* 0x000fe2000001ff00 */
[----:B------:R-:W-:-:S04]  /*1350*/  UIADD3 UR6, UR7, UR6, URZ ;  /* 0x0000000607067290 */ /* 0x000fc8000fffe03f */
[----:B------:R-:W3:Y:S01]  /*1360*/  LDC.64 R20, c[0x0][0x210] ;  /* 0x00008400ff147b82 */ /* 0x000ee20000000a00 */
[----:B--2---:R-:W-:Y:S01]  /*1370*/  UPRMT UR4, UR4, 0x654, UR5 ;  /* 0x0000065404047896 */ /* 0x004fe20008000005 */
[C---:B-1----:R-:W-:Y:S02]  /*1380*/  LOP3.LUT R26, R3.reuse, 0x1f, RZ, 0xc0, !PT ;  /* 0x0000001f031a7812 */ /* 0x042fe400078ec0ff */
[----:B------:R-:W-:Y:S01]  /*1390*/  SHF.R.U32.HI R25, RZ, 0x5, R3 ;  /* 0x00000005ff197819 */ /* 0x000fe20000011603 */
[----:B------:R-:W-:Y:S01]  /*13a0*/  IMAD.SHL.U32 R3, R3, 0x8, RZ ;  /* 0x0000000803037824 */ /* 0x000fe200078e00ff */
[----:B------:R-:W-:Y:S02]  /*13b0*/  SHF.R.U32.HI R26, RZ, 0x2, R26 ;  /* 0x00000002ff1a7819 */ /* 0x000fe4000001161a */
[----:B------:R-:W-:Y:S02]  /*13c0*/  LOP3.LUT R25, R25, 0x1, RZ, 0xc0, !PT ;  /* 0x0000000119197812 */ /* 0x000fe400078ec0ff */
[----:B------:R-:W-:-:S02]  /*13d0*/  LOP3.LUT R24, R3, 0x18, RZ, 0xc0, !PT ;  /* 0x0000001803187812 */ /* 0x000fc400078ec0ff */
[----:B------:R-:W-:Y:S01]  /*13e0*/  LOP3.LUT R3, R0, 0x18, R3, 0xf8, !PT ;  /* 0x0000001800037812 */ /* 0x000fe200078ef803 */
[----:B------:R-:W-:Y:S01]  /*13f0*/  IMAD R17, R25, 0x10, R26 ;  /* 0x0000001019117824 */ /* 0x000fe200078e021a */
[----:B------:R-:W-:Y:S02]  /*1400*/  BAR.SYNC.DEFER_BLOCKING 0x0 ;  /* 0x0000000000007b1d */ /* 0x000fe40000010000 */
[----:B------:R-:W-:Y:S01]  /*1410*/  ISETP.GE.AND P0, PT, R3, 0xc00, PT ;  /* 0x00000c000300780c */ /* 0x000fe20003f06270 */
[----:B------:R-:W-:Y:S01]  /*1420*/  IMAD R27, R17, 0xa0, R24 ;  /* 0x000000a0111b7824 */ /* 0x000fe200078e0218 */
[----:B------:R-:W-:Y:S01]  /*1430*/  CS2R R16, SRZ ;  /* 0x0000000000107805 */ /* 0x000fe2000001ff00 */
[----:B---3--:R-:W-:Y:S01]  /*1440*/  IMAD.WIDE R28, R3, 0x2, R20 ;  /* 0x00000002031c7825 */ /* 0x008fe200078e0214 */
[C---:B------:R-:W-:Y:S02]  /*1450*/  ISETP.LT.AND P1, PT, R2.reuse, UR6, !P0 ;  /* 0x0000000602007c0c */ /* 0x040fe4000c721270 */
[----:B------:R-:W-:Y:S04]  /*1460*/  STS.64 [R27+UR4], R32 ;  /* 0x000000201b007988 */ /* 0x000fe80008000a04 */
[----:B------:R-:W-:Y:S04]  /*1470*/  STS.64 [R27+UR4+0x500], R34 ;  /* 0x000500221b007988 */ /* 0x000fe80008000a04 */
[----:B------:R-:W-:Y:S04]  /*1480*/  STS.64 [R27+UR4+0x20], R4 ;  /* 0x000020041b007988 */ /* 0x000fe80008000a04 */
[----:B------:R-:W-:Y:S04]  /*1490*/  STS.64 [R27+UR4+0x520], R6 ;  /* 0x000520061b007988 */ /* 0x000fe80008000a04 */
[----:B------:R-:W-:Y:S04]  /*14a0*/  STS.64 [R27+UR4+0x40], R8 ;  /* 0x000040081b007988 */ /* 0x000fe80008000a04 */
[----:B------:R-:W-:Y:S04]  /*14b0*/  STS.64 [R27+UR4+0x540], R10 ;  /* 0x0005400a1b007988 */ /* 0x000fe80008000a04 */
[----:B------:R-:W-:Y:S04]  /*14c0*/  STS.64 [R27+UR4+0x60], R12 ;  /* 0x0000600c1b007988 */ /* 0x000fe80008000a04 */
[----:B------:R-:W-:Y:S01]  /*14d0*/  STS.64 [R27+UR4+0x560], R14 ;  /* 0x0005600e1b007988 */ /* 0x000fe20008000a04 */
[----:B------:R-:W-:Y:S01]  /*14e0*/  BAR.SYNC.DEFER_BLOCKING 0x0 ;  /* 0x0000000000007b1d */ /* 0x000fe20000010000 */
[----:B------:R-:W-:-:S04]  /*14f0*/  LOP3.LUT R0, R2, 0x10, RZ, 0xfc, !PT ;  /* 0x0000001002007812 */ /* 0x000fc800078efcff */
[----:B------:R-:W-:Y:S01]  /*1500*/  ISETP.LT.AND P0, PT, R0, UR6, !P0 ;  /* 0x0000000600007c0c */ /* 0x000fe2000c701270 */
[----:B------:R-:W2:Y:S01]  /*1510*/  @P1 LDG.E.EL.128 R16, desc[UR8][R28.64] ;  /* 0x000000081c101981 */ /* 0x000ea2000c2e1d00 */
[----:B------:R-:W-:Y:S02]  /*1520*/  CS2R R20, SRZ ;  /* 0x0000000000147805 */ /* 0x000fe4000001ff00 */
[----:B------:R-:W-:-:S09]  /*1530*/  CS2R R22, SRZ ;  /* 0x0000000000167805 */ /* 0x000fd2000001ff00 */
[----:B------:R1:W3:Y:S01]  /*1540*/  @P0 LDG.E.EL.128 R20, desc[UR8][R28.64] ;  /* 0x000000081c140981 */ /* 0x0002e2000c2e1d00 */
[----:B------:R-:W-:Y:S02]  /*1550*/  IMAD R25, R25, 0x8, R26 ;  /* 0x0000000819197824 */ /* 0x000fe400078e021a */
[----:B------:R-:W-:Y:S02]  /*1560*/  IMAD R2, R2, 0xc00, R3 ;  /* 0x00000c0002027824 */ /* 0x000fe400078e0203 */
[----:B------:R-:W-:-:S05]  /*1570*/  IMAD R25, R25, 0x28, R24 ;  /* 0x0000002819197824 */ /* 0x000fca00078e0218 */
[----:B------:R-:W-:-:S05]  /*1580*/  LEA R0, R25, UR4, 0x2 ;  /* 0x0000000419007c11 */ /* 0x000fca000f8e10ff */
[----:B------:R-:W4:Y:S04]  /*1590*/  LDS.128 R24, [R0] ;  /* 0x0000000000187984 */ /* 0x000f280000000c00 */
[----:B------:R-:W5:Y:S04]  /*15a0*/  LDS.128 R12, [R0+0x10] ;  /* 0x00001000000c7984 */ /* 0x000f680000000c00 */
[----:B------:R-:W1:Y:S04]  /*15b0*/  LDS.128 R8, [R0+0xa00] ;  /* 0x000a000000087984 */ /* 0x000e680000000c00 */
[----:B------:R5:W1:Y:S01]  /*15c0*/  LDS.128 R4, [R0+0xa10] ;  /* 0x000a100000047984 */ /* 0x000a620000000c00 */
[C---:B--2---:R-:W-:Y:S01]  /*15d0*/  PRMT R3, R16.reuse, 0x7632, R3 ;  /* 0x0000763210037816 */ /* 0x044fe20000000003 */
[----:B------:R-:W-:Y:S01]  /*15e0*/  IMAD.U32 R31, R16, 0x10000, RZ ;  /* 0x00010000101f7824 */ /* 0x000fe200078e00ff */
[C---:B------:R-:W-:Y:S01]  /*15f0*/  PRMT R16, R17.reuse, 0x7632, R16 ;  /* 0x0000763211107816 */ /* 0x040fe20000000010 */
[----:B-1----:R-:W-:Y:S01]  /*1600*/  IMAD.U32 R29, R17, 0x10000, RZ ;  /* 0x00010000111d7824 */ /* 0x002fe200078e00ff */
[----:B------:R-:W-:Y:S01]  /*1610*/  PRMT R17, R18, 0x7632, R17 ;  /* 0x0000763212117816 */ /* 0x000fe20000000011 */
[----:B------:R-:W-:-:S02]  /*1620*/  IMAD.U32 R28, R3, 0x10000, RZ ;  /* 0x00010000031c7824 */ /* 0x000fc400078e00ff */
[----:B----4-:R-:W-:Y:S01]  /*1630*/  FADD R24, R24, R31 ;  /* 0x0000001f18187221 */ /* 0x010fe20000000000 */
[----:B------:R-:W-:Y:S02]  /*1640*/  IMAD.U32 R33, R18, 0x10000, RZ ;  /* 0x0001000012217824 */ /* 0x000fe400078e00ff */
[----:B------:R-:W-:Y:S01]  /*1650*/  FADD R26, R26, R29 ;  /* 0x0000001d1a1a7221 */ /* 0x000fe20000000000 */
[----:B------:R-:W-:Y:S01]  /*1660*/  FADD R25, R25, R28 ;  /* 0x0000001c19197221 */ /* 0x000fe20000000000 */
[----:B------:R-:W-:Y:S02]  /*1670*/  IMAD.U32 R28, R17, 0x10000, RZ ;  /* 0x00010000111c7824 */ /* 0x000fe400078e00ff */
[----:B-----5:R-:W-:Y:S01]  /*1680*/  FADD R0, R12, R33 ;  /* 0x000000210c007221 */ /* 0x020fe20000000000 */
[----:B------:R-:W-:Y:S01]  /*1690*/  PRMT R18, R19, 0x7632, R18 ;  /* 0x0000763213127816 */ /* 0x000fe20000000012 */
[----:B------:R-:W-:Y:S02]  /*16a0*/  IMAD.U32 R16, R16, 0x10000, RZ ;  /* 0x0001000010107824 */ /* 0x000fe400078e00ff */
[----:B------:R-:W-:Y:S01]  /*16b0*/  FADD R29, R13, R28 ;  /* 0x0000001c0d1d7221 */ /* 0x000fe20000000000 */
[----:B------:R-:W-:Y:S01]  /*16c0*/  SHF.L.U32 R19, R19, 0x10, RZ ;  /* 0x0000001013137819 */ /* 0x000fe200000006ff */
[----:B------:R-:W1:Y:S01]  /*16d0*/  LDC.64 R12, c[0x0][0x228] ;  /* 0x00008a00ff0c7b82 */ /* 0x000e620000000a00 */
[----:B------:R-:W-:Y:S01]  /*16e0*/  IMAD.U32 R18, R18, 0x10000, RZ ;  /* 0x0001000012127824 */ /* 0x000fe200078e00ff */
[----:B---3--:R-:W-:Y:S01]  /*16f0*/  PRMT R3, R20, 0x7632, R3 ;  /* 0x0000763214037816 */ /* 0x008fe20000000003 */
[----:B------:R-:W-:Y:S01]  /*1700*/  FADD R27, R27, R16 ;  /* 0x000000101b1b7221 */ /* 0x000fe20000000000 */
[----:B------:R-:W-:Y:S01]  /*1710*/  FADD R30, R14, R19 ;  /* 0x000000130e1e7221 */ /* 0x000fe20000000000 */
[----:B------:R-:W-:Y:S01]  /*1720*/  PRMT R14, R21, 0x7632, R14 ;  /* 0x00007632150e7816 */ /* 0x000fe2000000000e */
[----:B------:R-:W-:Y:S01]  /*1730*/  FADD R31, R15, R18 ;  /* 0x000000120f1f7221 */ /* 0x000fe20000000000 */
[----:B------:R-:W-:Y:S01]  /*1740*/  IMAD.U32 R21, R21, 0x10000, RZ ;  /* 0x0001000015157824 */ /* 0x000fe200078e00ff */
[----:B------:R-:W-:Y:S01]  /*1750*/  PRMT R15, R22, 0x7632, R15 ;  /* 0x00007632160f7816 */ /* 0x000fe2000000000f */
[----:B------:R-:W-:Y:S01]  /*1760*/  IMAD.U32 R17, R20, 0x10000, RZ ;  /* 0x0001000014117824 */ /* 0x000fe200078e00ff */
[----:B------:R-:W-:Y:S01]  /*1770*/  PRMT R16, R23, 0x7632, R16 ;  /* 0x0000763217107816 */ /* 0x000fe20000000010 */
[----:B------:R-:W-:-:S02]  /*1780*/  IMAD.U32 R18, R3, 0x10000, RZ ;  /* 0x0001000003127824 */ /* 0x000fc400078e00ff */
[----:B0-----:R-:W-:Y:S01]  /*1790*/  FADD R21, R10, R21 ;  /* 0x000000150a157221 */ /* 0x001fe20000000000 */
[----:B------:R-:W-:Y:S01]  /*17a0*/  IMAD.U32 R14, R14, 0x10000, RZ ;  /* 0x000100000e0e7824 */ /* 0x000fe200078e00ff */
[----:B------:R-:W-:Y:S01]  /*17b0*/  F2FP.BF16.F32.PACK_AB R10, R29, R0 ;  /* 0x000000001d0a723e */ /* 0x000fe200000010ff */
[----:B------:R-:W-:Y:S02]  /*17c0*/  IMAD.U32 R0, R15, 0x10000, RZ ;  /* 0x000100000f007824 */ /* 0x000fe400078e00ff */
[----:B------:R-:W-:Y:S01]  /*17d0*/  FADD R17, R8, R17 ;  /* 0x0000001108117221 */ /* 0x000fe20000000000 */
[----:B------:R-:W-:Y:S02]  /*17e0*/  IMAD.U32 R19, R22, 0x10000, RZ ;  /* 0x0001000016137824 */ /* 0x000fe400078e00ff */
[----:B------:R-:W-:Y:S01]  /*17f0*/  FADD R18, R9, R18 ;  /* 0x0000001209127221 */ /* 0x000fe20000000000 */
[----:B------:R-:W-:Y:S02]  /*1800*/  IMAD.U32 R23, R23, 0x10000, RZ ;  /* 0x0001000017177824 */ /* 0x000fe400078e00ff */
[----:B------:R-:W-:Y:S01]  /*1810*/  FADD R14, R11, R14 ;  /* 0x0000000e0b0e7221 */ /* 0x000fe20000000000 */
[----:B------:R-:W-:Y:S01]  /*1820*/  IMAD.U32 R16, R16, 0x10000, RZ ;  /* 0x0001000010107824 */ /* 0x000fe200078e00ff */
[----:B------:R-:W-:Y:S01]  /*1830*/  F2FP.BF16.F32.PACK_AB R8, R25, R24 ;  /* 0x000000181908723e */ /* 0x000fe200000010ff */
[C---:B------:R-:W-:Y:S01]  /*1840*/  VIADD R15, R2.reuse, 0xc000 ;  /* 0x0000c000020f7836 */ /* 0x040fe20000000000 */
[----:B------:R-:W-:Y:S01]  /*1850*/  F2FP.BF16.F32.PACK_AB R9, R27, R26 ;  /* 0x0000001a1b09723e */ /* 0x000fe200000010ff */
[----:B-1----:R-:W-:Y:S01]  /*1860*/  IMAD.WIDE R2, R2, 0x2, R12 ;  /* 0x0000000202027825 */ /* 0x002fe200078e020c */
[----:B------:R-:W-:-:S03]  /*1870*/  F2FP.BF16.F32.PACK_AB R11, R31, R30 ;  /* 0x0000001e1f0b723e */ /* 0x000fc600000010ff */
[----:B------:R-:W-:Y:S01]  /*1880*/  FADD R4, R4, R19 ;  /* 0x0000001304047221 */ /* 0x000fe20000000000 */
[----:B------:R-:W-:Y:S01]  /*1890*/  FADD R6, R6, R23 ;  /* 0x0000001706067221 */ /* 0x000fe20000000000 */
[----:B------:R-:W-:Y:S01]  /*18a0*/  FADD R5, R5, R0 ;  /* 0x0000000005057221 */ /* 0x000fe20000000000 */
[----:B------:R-:W-:Y:S01]  /*18b0*/  FADD R7, R7, R16 ;  /* 0x0000001007077221 */ /* 0x000fe20000000000 */
[----:B------:R0:W-:Y:S01]  /*18c0*/  @P1 STG.E.128 desc[UR8][R2.64], R8 ;  /* 0x0000000802001986 */ /* 0x0001e2000c101d08 */
[----:B------:R-:W-:Y:S01]  /*18d0*/  IMAD.WIDE R12, R15, 0x2, R12 ;  /* 0x000000020f0c7825 */ /* 0x000fe200078e020c */
[----:B------:R-:W-:Y:S02]  /*18e0*/  F2FP.BF16.F32.PACK_AB R20, R18, R17 ;  /* 0x000000111214723e */ /* 0x000fe400000010ff */
[----:B------:R-:W-:Y:S02]  /*18f0*/  F2FP.BF16.F32.PACK_AB R21, R14, R21 ;  /* 0x000000150e15723e */ /* 0x000fe400000010ff */
[----:B------:R-:W-:-:S02]  /*1900*/  F2FP.BF16.F32.PACK_AB R22, R5, R4 ;  /* 0x000000040516723e */ /* 0x000fc400000010ff */
[----:B------:R-:W-:Y:S01]  /*1910*/  F2FP.BF16.F32.PACK_AB R23, R7, R6 ;  /* 0x000000060717723e */ /* 0x000fe200000010ff */
[----:B------:R-:W-:Y:S06]  /*1920*/  @!P0 EXIT ;  /* 0x000000000000894d */ /* 0x000fec0003800000 */
[----:B------:R-:W-:Y:S01]  /*1930*/  STG.E.128 desc[UR8][R12.64], R20 ;  /* 0x000000140c007986 */ /* 0x000fe2000c101d08 */
[----:B------:R-:W-:Y:S05]  /*1940*/  EXIT ;  /* 0x000000000000794d */ /* 0x000fea0003800000 */
.L_x_1:
[----:B------:R-:W-:-:S00]  /*1950*/  BRA `(.L_x_1) ;  /* 0xfffffffc00fc7947 */ /* 0x000fc0000383ffff */
[----:B------:R-:W-:-:S00]  /*1960*/  NOP ;  /* 0x0000000000007918 */ /* 0x000fc00000000000 */
        /* <DEDUP_REMOVED lines=9> */
.L_x_2:


//--------------------- .nv.shared.triton_mm      --------------------------
	.section	.nv.shared.triton_mm,"aw",@nobits
	.sectionflags	@""
	.align	16
	.zero		1024


//--------------------- .nv.constant0.triton_mm   --------------------------
	.section	.nv.constant0.triton_mm,"a",@progbits
	.sectionflags	@""
	.align	4
.nv.constant0.triton_mm:
	.zero		568
